//
// Generated by NVIDIA NVVM Compiler
//
// Compiler Build ID: CL-36424714
// Cuda compilation tools, release 13.0, V13.0.88
// Based on NVVM 20.0.0
//

.version 9.0
.target sm_100
.address_size 64

	// .globl	_Z23ApplyPivotToLinesKernelP20linear_system_structPii

.visible .entry _Z23ApplyPivotToLinesKernelP20linear_system_structPii(
	.param .u64 .ptr .align 1 _Z23ApplyPivotToLinesKernelP20linear_system_structPii_param_0,
	.param .u64 .ptr .align 1 _Z23ApplyPivotToLinesKernelP20linear_system_structPii_param_1,
	.param .u32 _Z23ApplyPivotToLinesKernelP20linear_system_structPii_param_2
)
{
	.reg .pred 	%p<4>;
	.reg .b32 	%r<18>;
	.reg .b64 	%rd<35>;
	.reg .b64 	%fd<8>;

	ld.param.u64 	%rd6, [_Z23ApplyPivotToLinesKernelP20linear_system_structPii_param_0];
	ld.param.u64 	%rd5, [_Z23ApplyPivotToLinesKernelP20linear_system_structPii_param_1];
	ld.param.u32 	%r5, [_Z23ApplyPivotToLinesKernelP20linear_system_structPii_param_2];
	cvta.to.global.u64 	%rd1, %rd6;
	mov.u32 	%r6, %ctaid.x;
	mov.u32 	%r7, %ntid.x;
	mov.u32 	%r8, %tid.x;
	mad.lo.s32 	%r9, %r6, %r7, %r8;
	add.s32 	%r10, %r9, %r5;
	add.s32 	%r1, %r10, 1;
	ld.global.u32 	%r2, [%rd1+8];
	setp.ge.s32 	%p1, %r1, %r2;
	@%p1 bra 	$L__BB0_4;
	cvta.to.global.u64 	%rd2, %rd5;
	setp.lt.s32 	%p2, %r2, 0;
	@%p2 bra 	$L__BB0_4;
	ld.global.u64 	%rd7, [%rd1];
	cvta.to.global.u64 	%rd8, %rd7;
	mul.wide.s32 	%rd9, %r1, 4;
	add.s64 	%rd3, %rd2, %rd9;
	ld.global.u32 	%r12, [%rd3];
	mul.wide.s32 	%rd10, %r12, 8;
	add.s64 	%rd11, %rd8, %rd10;
	ld.global.u64 	%rd12, [%rd11];
	cvta.to.global.u64 	%rd13, %rd12;
	mul.wide.s32 	%rd14, %r5, 8;
	add.s64 	%rd15, %rd13, %rd14;
	ld.global.f64 	%fd2, [%rd15];
	mul.wide.s32 	%rd16, %r5, 4;
	add.s64 	%rd4, %rd2, %rd16;
	ld.global.u32 	%r13, [%rd4];
	mul.wide.s32 	%rd17, %r13, 8;
	add.s64 	%rd18, %rd8, %rd17;
	ld.global.u64 	%rd19, [%rd18];
	cvta.to.global.u64 	%rd20, %rd19;
	add.s64 	%rd21, %rd20, %rd14;
	ld.global.f64 	%fd3, [%rd21];
	div.rn.f64 	%fd1, %fd2, %fd3;
	mov.b32 	%r17, 0;
$L__BB0_3:
	ld.global.u64 	%rd22, [%rd1];
	cvta.to.global.u64 	%rd23, %rd22;
	ld.global.u32 	%r14, [%rd3];
	mul.wide.s32 	%rd24, %r14, 8;
	add.s64 	%rd25, %rd23, %rd24;
	ld.global.u64 	%rd26, [%rd25];
	cvta.to.global.u64 	%rd27, %rd26;
	mul.wide.u32 	%rd28, %r17, 8;
	add.s64 	%rd29, %rd27, %rd28;
	ld.global.f64 	%fd4, [%rd29];
	ld.global.u32 	%r15, [%rd4];
	mul.wide.s32 	%rd30, %r15, 8;
	add.s64 	%rd31, %rd23, %rd30;
	ld.global.u64 	%rd32, [%rd31];
	cvta.to.global.u64 	%rd33, %rd32;
	add.s64 	%rd34, %rd33, %rd28;
	ld.global.f64 	%fd5, [%rd34];
	mul.f64 	%fd6, %fd1, %fd5;
	sub.f64 	%fd7, %fd4, %fd6;
	st.global.f64 	[%rd29], %fd7;
	add.s32 	%r4, %r17, 1;
	ld.global.u32 	%r16, [%rd1+8];
	setp.lt.s32 	%p3, %r17, %r16;
	mov.u32 	%r17, %r4;
	@%p3 bra 	$L__BB0_3;
$L__BB0_4:
	ret;

}


// ===== COMPILED SASS (sm_100) =====

	.target	sm_100

	.elftype	@"ET_EXEC"


//--------------------- .note.nv.tkinfo           --------------------------
	.section	.note.nv.tkinfo,"",@"SHT_NOTE"
	.sectionflags	@"SHF_NOTE_NV_TKINFO"
	.tkinfo
        /*0018*/ 	.word	0x00000002
        /*0030*/ 	.string	""
        /*0030*/ 	.string	"ptxas"
        /*0030*/ 	.string	"Cuda compilation tools, release 13.0, V13.0.88"
        /*0030*/ 	.string	"Build cuda_13.0.r13.0/compiler.36424714_0"
        /*0030*/ 	.string	"-arch sm_100 -m 64 "



//--------------------- .note.nv.cuinfo           --------------------------
	.section	.note.nv.cuinfo,"",@"SHT_NOTE"
	.sectionflags	@"SHF_NOTE_NV_CUINFO"
        /*0018*/ 	.short	0x0002
        /*001a*/ 	.short	0x0064
        /*001c*/ 	.short	0x0082
	.zero		2


//--------------------- .nv.info                  --------------------------
	.section	.nv.info,"",@"SHT_CUDA_INFO"
	.align	4


	//----- nvinfo : EIATTR_REGCOUNT
	.align		4
        /*0000*/ 	.byte	0x04, 0x2f
        /*0002*/ 	.short	(.L_1 - .L_0)
	.align		4
.L_0:
        /*0004*/ 	.word	index@(_Z23ApplyPivotToLinesKernelP20linear_system_structPii)
        /*0008*/ 	.word	0x0000001c


	//----- nvinfo : EIATTR_FRAME_SIZE
	.align		4
.L_1:
        /*000c*/ 	.byte	0x04, 0x11
        /*000e*/ 	.short	(.L_3 - .L_2)
	.align		4
.L_2:
        /*0010*/ 	.word	index@($__internal_0_$__cuda_sm20_div_rn_f64_full)
        /*0014*/ 	.word	0x00000000


	//----- nvinfo : EIATTR_FRAME_SIZE
	.align		4
.L_3:
        /*0018*/ 	.byte	0x04, 0x11
        /*001a*/ 	.short	(.L_5 - .L_4)
	.align		4
.L_4:
        /*001c*/ 	.word	index@(_Z23ApplyPivotToLinesKernelP20linear_system_structPii)
        /*0020*/ 	.word	0x00000000


	//----- nvinfo : EIATTR_MIN_STACK_SIZE
	.align		4
.L_5:
        /*0024*/ 	.byte	0x04, 0x12
        /*0026*/ 	.short	(.L_7 - .L_6)
	.align		4
.L_6:
        /*0028*/ 	.word	index@(_Z23ApplyPivotToLinesKernelP20linear_system_structPii)
        /*002c*/ 	.word	0x00000000
.L_7:


//--------------------- .nv.compat                --------------------------
	.section	.nv.compat,"",@"SHT_CUDA_COMPAT_INFO"
	.align	4
        /*0000*/ 	.byte	0x02, 0x09, 0x00, 0x00, 0x02, 0x02, 0x01, 0x00, 0x02, 0x05, 0x05, 0x00, 0x03, 0x07, 0x01, 0x01
        /*0010*/ 	.byte	0x02, 0x03, 0x00, 0x00, 0x02, 0x06, 0x01, 0x00, 0x04, 0x0b, 0x08, 0x00, 0x01, 0x00, 0x00, 0x00
        /*0020*/ 	.byte	0x00, 0x00, 0x00, 0x00


//--------------------- .nv.info._Z23ApplyPivotToLinesKernelP20linear_system_structPii --------------------------
	.section	.nv.info._Z23ApplyPivotToLinesKernelP20linear_system_structPii,"",@"SHT_CUDA_INFO"
	.sectionflags	@""
	.align	4


	//----- nvinfo : EIATTR_CUDA_API_VERSION
	.align		4
        /*0000*/ 	.byte	0x04, 0x37
        /*0002*/ 	.short	(.L_9 - .L_8)
.L_8:
        /*0004*/ 	.word	0x00000082


	//----- nvinfo : EIATTR_KPARAM_INFO
	.align		4
.L_9:
        /*0008*/ 	.byte	0x04, 0x17
        /*000a*/ 	.short	(.L_11 - .L_10)
.L_10:
        /*000c*/ 	.word	0x00000000
        /*0010*/ 	.short	0x0002
        /*0012*/ 	.short	0x0010
        /*0014*/ 	.byte	0x00, 0xf0, 0x11, 0x00


	//----- nvinfo : EIATTR_KPARAM_INFO
	.align		4
.L_11:
        /*0018*/ 	.byte	0x04, 0x17
        /*001a*/ 	.short	(.L_13 - .L_12)
.L_12:
        /*001c*/ 	.word	0x00000000
        /*0020*/ 	.short	0x0001
        /*0022*/ 	.short	0x0008
        /*0024*/ 	.byte	0x00, 0xf5, 0x21, 0x00


	//----- nvinfo : EIATTR_KPARAM_INFO
	.align		4
.L_13:
        /*0028*/ 	.byte	0x04, 0x17
        /*002a*/ 	.short	(.L_15 - .L_14)
.L_14:
        /*002c*/ 	.word	0x00000000
        /*0030*/ 	.short	0x0000
        /*0032*/ 	.short	0x0000
        /*0034*/ 	.byte	0x00, 0xf5, 0x21, 0x00


	//----- nvinfo : EIATTR_SPARSE_MMA_MASK
	.align		4
.L_15:
        /*0038*/ 	.byte	0x03, 0x50
        /*003a*/ 	.short	0x0000


	//----- nvinfo : EIATTR_MAXREG_COUNT
	.align		4
        /*003c*/ 	.byte	0x03, 0x1b
        /*003e*/ 	.short	0x00ff


	//----- nvinfo : EIATTR_MERCURY_ISA_VERSION
	.align		4
        /*0040*/ 	.byte	0x03, 0x5f
        /*0042*/ 	.short	0x0101


	//----- nvinfo : EIATTR_VRC_CTA_INIT_COUNT
	.align		4
        /*0044*/ 	.byte	0x02, 0x4a
	.zero		1
	.zero		1


	//----- nvinfo : EIATTR_EXIT_INSTR_OFFSETS
	.align		4
        /*0048*/ 	.byte	0x04, 0x1c
        /*004a*/ 	.short	(.L_17 - .L_16)


	//   ....[0]....
.L_16:
        /*004c*/ 	.word	0x000000b0


	//   ....[1]....
        /*0050*/ 	.word	0x000000d0


	//   ....[2]....
        /*0054*/ 	.word	0x00000430


	//----- nvinfo : EIATTR_CRS_STACK_SIZE
	.align		4
.L_17:
        /*0058*/ 	.byte	0x04, 0x1e
        /*005a*/ 	.short	(.L_19 - .L_18)
.L_18:
        /*005c*/ 	.word	0x00000000


	//----- nvinfo : EIATTR_CBANK_PARAM_SIZE
	.align		4
.L_19:
        /*0060*/ 	.byte	0x03, 0x19
        /*0062*/ 	.short	0x0014


	//----- nvinfo : EIATTR_PARAM_CBANK
	.align		4
        /*0064*/ 	.byte	0x04, 0x0a
        /*0066*/ 	.short	(.L_21 - .L_20)
	.align		4
.L_20:
        /*0068*/ 	.word	index@(.nv.constant0._Z23ApplyPivotToLinesKernelP20linear_system_structPii)
        /*006c*/ 	.short	0x0380
        /*006e*/ 	.short	0x0014


	//----- nvinfo : EIATTR_SW_WAR
	.align		4
.L_21:
        /*0070*/ 	.byte	0x04, 0x36
        /*0072*/ 	.short	(.L_23 - .L_22)
.L_22:
        /*0074*/ 	.word	0x00000008
.L_23:


//--------------------- .nv.callgraph             --------------------------
	.section	.nv.callgraph,"",@"SHT_CUDA_CALLGRAPH"
	.align	4
	.sectionentsize	8
	.align		4
        /*0000*/ 	.word	0x00000000
	.align		4
        /*0004*/ 	.word	0xffffffff
	.align		4
        /*0008*/ 	.word	0x00000000
	.align		4
        /*000c*/ 	.word	0xfffffffe
	.align		4
        /*0010*/ 	.word	0x00000000
	.align		4
        /*0014*/ 	.word	0xfffffffd
	.align		4
        /*0018*/ 	.word	0x00000000
	.align		4
        /*001c*/ 	.word	0xfffffffc


//--------------------- .text._Z23ApplyPivotToLinesKernelP20linear_system_structPii --------------------------
	.section	.text._Z23ApplyPivotToLinesKernelP20linear_system_structPii,"ax",@progbits
	.align	128
        .global         _Z23ApplyPivotToLinesKernelP20linear_system_structPii
        .type           _Z23ApplyPivotToLinesKernelP20linear_system_structPii,@function
        .size           _Z23ApplyPivotToLinesKernelP20linear_system_structPii,(.L_x_9 - _Z23ApplyPivotToLinesKernelP20linear_system_structPii)
        .other          _Z23ApplyPivotToLinesKernelP20linear_system_structPii,@"STO_CUDA_ENTRY STV_DEFAULT"
_Z23ApplyPivotToLinesKernelP20linear_system_structPii:
.text._Z23ApplyPivotToLinesKernelP20linear_system_structPii:
[----:B------:R-:W-:Y:S08]  /*0000*/  LDC R1, c[0x0][0x37c] ;  /* 0x0000df00ff017b82 */ /* 0x000ff00000000800 */
[----:B------:R-:W0:Y:S01]  /*0010*/  LDC.64 R14, c[0x0][0x380] ;  /* 0x0000e000ff0e7b82 */ /* 0x000e220000000a00 */
[----:B------:R-:W0:Y:S01]  /*0020*/  LDCU.64 UR4, c[0x0][0x358] ;  /* 0x00006b00ff0477ac */ /* 0x000e220008000a00 */
[----:B------:R-:W1:Y:S06]  /*0030*/  S2R R4, SR_TID.X ;  /* 0x0000000000047919 */ /* 0x000e6c0000002100 */
[----:B------:R-:W1:Y:S08]  /*0040*/  S2UR UR6, SR_CTAID.X ;  /* 0x00000000000679c3 */ /* 0x000e700000002500 */
[----:B------:R-:W1:Y:S01]  /*0050*/  LDC R3, c[0x0][0x360] ;  /* 0x0000d800ff037b82 */ /* 0x000e620000000800 */
[----:B0-----:R-:W2:Y:S07]  /*0060*/  LDG.E R2, desc[UR4][R14.64+0x8] ;  /* 0x000008040e027981 */ /* 0x001eae000c1e1900 */
[----:B------:R-:W0:Y:S01]  /*0070*/  LDC R0, c[0x0][0x390] ;  /* 0x0000e400ff007b82 */ /* 0x000e220000000800 */
[----:B-1----:R-:W-:-:S04]  /*0080*/  IMAD R3, R3, UR6, R4 ;  /* 0x0000000603037c24 */ /* 0x002fc8000f8e0204 */
[----:B0-----:R-:W-:-:S05]  /*0090*/  IMAD.X R9, R3, 0x1, R0, PT ;  /* 0x0000000103097824 */ /* 0x001fca00038e0600 */
[----:B--2---:R-:W-:-:S13]  /*00a0*/  ISETP.GE.AND P0, PT, R9, R2, PT ;  /* 0x000000020900720c */ /* 0x004fda0003f06270 */
[----:B------:R-:W-:Y:S05]  /*00b0*/  @P0 EXIT ;  /* 0x000000000000094d */ /* 0x000fea0003800000 */
[----:B------:R-:W-:-:S13]  /*00c0*/  ISETP.GE.AND P0, PT, R2, RZ, PT ;  /* 0x000000ff0200720c */ /* 0x000fda0003f06270 */
[----:B------:R-:W-:Y:S05]  /*00d0*/  @!P0 EXIT ;  /* 0x000000000000894d */ /* 0x000fea0003800000 */
[----:B------:R-:W0:Y:S01]  /*00e0*/  LDC.64 R4, c[0x0][0x388] ;  /* 0x0000e200ff047b82 */ /* 0x000e220000000a00 */
[----:B------:R-:W2:Y:S01]  /*00f0*/  LDG.E.64 R2, desc[UR4][R14.64] ;  /* 0x000000040e027981 */ /* 0x000ea2000c1e1b00 */
[----:B0-----:R-:W-:-:S05]  /*0100*/  IMAD.WIDE R6, R0, 0x4, R4 ;  /* 0x0000000400067825 */ /* 0x001fca00078e0204 */
[----:B------:R-:W2:Y:S01]  /*0110*/  LDG.E R13, desc[UR4][R6.64] ;  /* 0x00000004060d7981 */ /* 0x000ea2000c1e1900 */
[----:B------:R-:W-:-:S05]  /*0120*/  IMAD.WIDE R4, R9, 0x4, R4 ;  /* 0x0000000409047825 */ /* 0x000fca00078e0204 */
[----:B------:R-:W3:Y:S01]  /*0130*/  LDG.E R9, desc[UR4][R4.64] ;  /* 0x0000000404097981 */ /* 0x000ee2000c1e1900 */
[----:B--2---:R-:W-:-:S06]  /*0140*/  IMAD.WIDE R12, R13, 0x8, R2 ;  /* 0x000000080d0c7825 */ /* 0x004fcc00078e0202 */
[----:B------:R-:W2:Y:S01]  /*0150*/  LDG.E.64 R12, desc[UR4][R12.64] ;  /* 0x000000040c0c7981 */ /* 0x000ea2000c1e1b00 */
[----:B---3--:R-:W-:-:S06]  /*0160*/  IMAD.WIDE R2, R9, 0x8, R2 ;  /* 0x0000000809027825 */ /* 0x008fcc00078e0202 */
[----:B------:R-:W3:Y:S01]  /*0170*/  LDG.E.64 R2, desc[UR4][R2.64] ;  /* 0x0000000402027981 */ /* 0x000ee2000c1e1b00 */
[----:B--2---:R-:W-:-:S06]  /*0180*/  IMAD.WIDE R8, R0, 0x8, R12 ;  /* 0x0000000800087825 */ /* 0x004fcc00078e020c */
[----:B------:R-:W2:Y:S01]  /*0190*/  LDG.E.64 R8, desc[UR4][R8.64] ;  /* 0x0000000408087981 */ /* 0x000ea2000c1e1b00 */
[----:B---3--:R-:W-:-:S06]  /*01a0*/  IMAD.WIDE R10, R0, 0x8, R2 ;  /* 0x00000008000a7825 */ /* 0x008fcc00078e0202 */
[----:B------:R-:W3:Y:S01]  /*01b0*/  LDG.E.64 R10, desc[UR4][R10.64] ;  /* 0x000000040a0a7981 */ /* 0x000ee2000c1e1b00 */
[----:B------:R-:W-:Y:S01]  /*01c0*/  IMAD.MOV.U32 R14, RZ, RZ, 0x1 ;  /* 0x00000001ff0e7424 */ /* 0x000fe200078e00ff */
[----:B------:R-:W-:Y:S01]  /*01d0*/  BSSY.RECONVERGENT B0, `(.L_x_0) ;  /* 0x0000012000007945 */ /* 0x000fe20003800200 */
[----:B--2---:R-:W0:Y:S04]  /*01e0*/  MUFU.RCP64H R15, R9 ;  /* 0x00000009000f7308 */ /* 0x004e280000001800 */
[----:B0-----:R-:W-:-:S08]  /*01f0*/  DFMA R16, -R8, R14, 1 ;  /* 0x3ff000000810742b */ /* 0x001fd0000000010e */
[----:B------:R-:W-:-:S08]  /*0200*/  DFMA R16, R16, R16, R16 ;  /* 0x000000101010722b */ /* 0x000fd00000000010 */
[----:B------:R-:W-:-:S08]  /*0210*/  DFMA R16, R14, R16, R14 ;  /* 0x000000100e10722b */ /* 0x000fd0000000000e */
[----:B------:R-:W-:-:S08]  /*0220*/  DFMA R12, -R8, R16, 1 ;  /* 0x3ff00000080c742b */ /* 0x000fd00000000110 */
[----:B------:R-:W-:-:S08]  /*0230*/  DFMA R12, R16, R12, R16 ;  /* 0x0000000c100c722b */ /* 0x000fd00000000010 */
[----:B---3--:R-:W-:-:S08]  /*0240*/  DMUL R2, R10, R12 ;  /* 0x0000000c0a027228 */ /* 0x008fd00000000000 */
[----:B------:R-:W-:-:S08]  /*0250*/  DFMA R14, -R8, R2, R10 ;  /* 0x00000002080e722b */ /* 0x000fd0000000010a */
[----:B------:R-:W-:Y:S01]  /*0260*/  DFMA R2, R12, R14, R2 ;  /* 0x0000000e0c02722b */ /* 0x000fe20000000002 */
[----:B------:R-:W-:-:S09]  /*0270*/  FSETP.GEU.AND P1, PT, |R11|, 6.5827683646048100446e-37, PT ;  /* 0x036000000b00780b */ /* 0x000fd20003f2e200 */
[----:B------:R-:W-:-:S05]  /*0280*/  FFMA R0, RZ, R9, R3 ;  /* 0x00000009ff007223 */ /* 0x000fca0000000003 */
[----:B------:R-:W-:-:S13]  /*0290*/  FSETP.GT.AND P0, PT, |R0|, 1.469367938527859385e-39, PT ;  /* 0x001000000000780b */ /* 0x000fda0003f04200 */
[----:B------:R-:W-:Y:S05]  /*02a0*/  @P0 BRA P1, `(.L_x_1) ;  /* 0x0000000000100947 */ /* 0x000fea0000800000 */
[----:B------:R-:W-:-:S07]  /*02b0*/  MOV R0, 0x2d0 ;  /* 0x000002d000007802 */ /* 0x000fce0000000f00 */
[----:B------:R-:W-:Y:S05]  /*02c0*/  CALL.REL.NOINC `($__internal_0_$__cuda_sm20_div_rn_f64_full) ;  /* 0x00000000005c7944 */ /* 0x000fea0003c00000 */
[----:B------:R-:W-:Y:S02]  /*02d0*/  IMAD.MOV.U32 R2, RZ, RZ, R14 ;  /* 0x000000ffff027224 */ /* 0x000fe400078e000e */
[----:B------:R-:W-:-:S07]  /*02e0*/  IMAD.MOV.U32 R3, RZ, RZ, R15 ;  /* 0x000000ffff037224 */ /* 0x000fce00078e000f */
.L_x_1:
[----:B------:R-:W-:Y:S05]  /*02f0*/  BSYNC.RECONVERGENT B0 ;  /* 0x0000000000007941 */ /* 0x000fea0003800200 */
.L_x_0:
[----:B------:R-:W0:Y:S01]  /*0300*/  LDC.64 R8, c[0x0][0x380] ;  /* 0x0000e000ff087b82 */ /* 0x000e220000000a00 */
[----:B------:R-:W-:-:S07]  /*0310*/  IMAD.MOV.U32 R0, RZ, RZ, RZ ;  /* 0x000000ffff007224 */ /* 0x000fce00078e00ff */
.L_x_2:
[----:B0-----:R-:W2:Y:S04]  /*0320*/  LDG.E.64 R10, desc[UR4][R8.64] ;  /* 0x00000004080a7981 */ /* 0x001ea8000c1e1b00 */
[----:B------:R-:W2:Y:S04]  /*0330*/  LDG.E R17, desc[UR4][R6.64] ;  /* 0x0000000406117981 */ /* 0x000ea8000c1e1900 */
[----:B------:R-:W3:Y:S01]  /*0340*/  LDG.E R13, desc[UR4][R4.64] ;  /* 0x00000004040d7981 */ /* 0x000ee2000c1e1900 */
[----:B--2---:R-:W-:-:S04]  /*0350*/  IMAD.WIDE R16, R17, 0x8, R10 ;  /* 0x0000000811107825 */ /* 0x004fc800078e020a */
[----:B---3--:R-:W-:Y:S02]  /*0360*/  IMAD.WIDE R12, R13, 0x8, R10 ;  /* 0x000000080d0c7825 */ /* 0x008fe400078e020a */
[----:B------:R-:W2:Y:S04]  /*0370*/  LDG.E.64 R16, desc[UR4][R16.64] ;  /* 0x0000000410107981 */ /* 0x000ea8000c1e1b00 */
[----:B------:R-:W3:Y:S01]  /*0380*/  LDG.E.64 R12, desc[UR4][R12.64] ;  /* 0x000000040c0c7981 */ /* 0x000ee2000c1e1b00 */
[----:B--2---:R-:W-:-:S04]  /*0390*/  IMAD.WIDE.U32 R18, R0, 0x8, R16 ;  /* 0x0000000800127825 */ /* 0x004fc800078e0010 */
[----:B---3--:R-:W-:Y:S02]  /*03a0*/  IMAD.WIDE.U32 R10, R0, 0x8, R12 ;  /* 0x00000008000a7825 */ /* 0x008fe400078e000c */
[----:B------:R-:W2:Y:S04]  /*03b0*/  LDG.E.64 R18, desc[UR4][R18.64] ;  /* 0x0000000412127981 */ /* 0x000ea8000c1e1b00 */
[----:B------:R-:W2:Y:S02]  /*03c0*/  LDG.E.64 R14, desc[UR4][R10.64] ;  /* 0x000000040a0e7981 */ /* 0x000ea4000c1e1b00 */
[----:B--2---:R-:W-:-:S07]  /*03d0*/  DFMA R14, R18, -R2, R14 ;  /* 0x80000002120e722b */ /* 0x004fce000000000e */
[----:B------:R1:W-:Y:S04]  /*03e0*/  STG.E.64 desc[UR4][R10.64], R14 ;  /* 0x0000000e0a007986 */ /* 0x0003e8000c101b04 */
[----:B------:R-:W2:Y:S02]  /*03f0*/  LDG.E R21, desc[UR4][R8.64+0x8] ;  /* 0x0000080408157981 */ /* 0x000ea4000c1e1900 */
[C---:B--2---:R-:W-:Y:S01]  /*0400*/  ISETP.GE.AND P0, PT, R0.reuse, R21, PT ;  /* 0x000000150000720c */ /* 0x044fe20003f06270 */
[----:B------:R-:W-:-:S12]  /*0410*/  VIADD R0, R0, 0x1 ;  /* 0x0000000100007836 */ /* 0x000fd80000000000 */
[----:B-1----:R-:W-:Y:S05]  /*0420*/  @!P0 BRA `(.L_x_2) ;  /* 0xfffffffc00bc8947 */ /* 0x002fea000383ffff */
[----:B------:R-:W-:Y:S05]  /*0430*/  EXIT ;  /* 0x000000000000794d */ /* 0x000fea0003800000 */
        .weak           $__internal_0_$__cuda_sm20_div_rn_f64_full
        .type           $__internal_0_$__cuda_sm20_div_rn_f64_full,@function
        .size           $__internal_0_$__cuda_sm20_div_rn_f64_full,(.L_x_9 - $__internal_0_$__cuda_sm20_div_rn_f64_full)
$__internal_0_$__cuda_sm20_div_rn_f64_full:
[C---:B------:R-:W-:Y:S01]  /*0440*/  FSETP.GEU.AND P0, PT, |R9|.reuse, 1.469367938527859385e-39, PT ;  /* 0x001000000900780b */ /* 0x040fe20003f0e200 */
[----:B------:R-:W-:Y:S01]  /*0450*/  IMAD.MOV.U32 R12, RZ, RZ, 0x1 ;  /* 0x00000001ff0c7424 */ /* 0x000fe200078e00ff */
[----:B------:R-:W-:Y:S01]  /*0460*/  LOP3.LUT R2, R9, 0x800fffff, RZ, 0xc0, !PT ;  /* 0x800fffff09027812 */ /* 0x000fe200078ec0ff */
[----:B------:R-:W-:Y:S01]  /*0470*/  BSSY.RECONVERGENT B1, `(.L_x_3) ;  /* 0x0000055000017945 */ /* 0x000fe20003800200 */
[C---:B------:R-:W-:Y:S02]  /*0480*/  FSETP.GEU.AND P2, PT, |R11|.reuse, 1.469367938527859385e-39, PT ;  /* 0x001000000b00780b */ /* 0x040fe40003f4e200 */
[----:B------:R-:W-:Y:S01]  /*0490*/  LOP3.LUT R3, R2, 0x3ff00000, RZ, 0xfc, !PT ;  /* 0x3ff0000002037812 */ /* 0x000fe200078efcff */
[----:B------:R-:W-:Y:S01]  /*04a0*/  IMAD.MOV.U32 R2, RZ, RZ, R8 ;  /* 0x000000ffff027224 */ /* 0x000fe200078e0008 */
[----:B------:R-:W-:-:S05]  /*04b0*/  LOP3.LUT R14, R11, 0x7ff00000, RZ, 0xc0, !PT ;  /* 0x7ff000000b0e7812 */ /* 0x000fca00078ec0ff */
[----:B------:R-:W-:-:S04]  /*04c0*/  @!P0 DMUL R2, R8, 8.98846567431157953865e+307 ;  /* 0x7fe0000008028828 */ /* 0x000fc80000000000 */
[----:B------:R-:W-:Y:S01]  /*04d0*/  @!P2 LOP3.LUT R15, R9, 0x7ff00000, RZ, 0xc0, !PT ;  /* 0x7ff00000090fa812 */ /* 0x000fe200078ec0ff */
[----:B------:R-:W-:Y:S01]  /*04e0*/  @!P2 IMAD.MOV.U32 R20, RZ, RZ, RZ ;  /* 0x000000ffff14a224 */ /* 0x000fe200078e00ff */
[----:B------:R-:W0:Y:S02]  /*04f0*/  MUFU.RCP64H R13, R3 ;  /* 0x00000003000d7308 */ /* 0x000e240000001800 */
[----:B------:R-:W-:Y:S01]  /*0500*/  @!P2 ISETP.GE.U32.AND P3, PT, R14, R15, PT ;  /* 0x0000000f0e00a20c */ /* 0x000fe20003f66070 */
[----:B------:R-:W-:-:S05]  /*0510*/  IMAD.MOV.U32 R15, RZ, RZ, 0x1ca00000 ;  /* 0x1ca00000ff0f7424 */ /* 0x000fca00078e00ff */
[----:B------:R-:W-:-:S04]  /*0520*/  @!P2 SEL R21, R15, 0x63400000, !P3 ;  /* 0x634000000f15a807 */ /* 0x000fc80005800000 */
[----:B------:R-:W-:-:S04]  /*0530*/  @!P2 LOP3.LUT R21, R21, 0x80000000, R11, 0xf8, !PT ;  /* 0x800000001515a812 */ /* 0x000fc800078ef80b */
[----:B------:R-:W-:Y:S01]  /*0540*/  @!P2 LOP3.LUT R21, R21, 0x100000, RZ, 0xfc, !PT ;  /* 0x001000001515a812 */ /* 0x000fe200078efcff */
[----:B0-----:R-:W-:-:S08]  /*0550*/  DFMA R16, R12, -R2, 1 ;  /* 0x3ff000000c10742b */ /* 0x001fd00000000802 */
[----:B------:R-:W-:Y:S01]  /*0560*/  DFMA R18, R16, R16, R16 ;  /* 0x000000101012722b */ /* 0x000fe20000000010 */
[----:B------:R-:W-:-:S04]  /*0570*/  LOP3.LUT R17, R9, 0x7ff00000, RZ, 0xc0, !PT ;  /* 0x7ff0000009117812 */ /* 0x000fc800078ec0ff */
[----:B------:R-:W-:-:S03]  /*0580*/  ISETP.GE.U32.AND P1, PT, R14, R17, PT ;  /* 0x000000110e00720c */ /* 0x000fc60003f26070 */
[----:B------:R-:W-:Y:S01]  /*0590*/  DFMA R18, R12, R18, R12 ;  /* 0x000000120c12722b */ /* 0x000fe2000000000c */
[----:B------:R-:W-:Y:S01]  /*05a0*/  SEL R13, R15, 0x63400000, !P1 ;  /* 0x634000000f0d7807 */ /* 0x000fe20004800000 */
[----:B------:R-:W-:-:S03]  /*05b0*/  IMAD.MOV.U32 R12, RZ, RZ, R10 ;  /* 0x000000ffff0c7224 */ /* 0x000fc600078e000a */
[----:B------:R-:W-:-:S03]  /*05c0*/  LOP3.LUT R13, R13, 0x800fffff, R11, 0xf8, !PT ;  /* 0x800fffff0d0d7812 */ /* 0x000fc600078ef80b */
[----:B------:R-:W-:-:S03]  /*05d0*/  DFMA R22, R18, -R2, 1 ;  /* 0x3ff000001216742b */ /* 0x000fc60000000802 */
[----:B------:R-:W-:-:S05]  /*05e0*/  @!P2 DFMA R12, R12, 2, -R20 ;  /* 0x400000000c0ca82b */ /* 0x000fca0000000814 */
[----:B------:R-:W-:Y:S01]  /*05f0*/  DFMA R18, R18, R22, R18 ;  /* 0x000000161212722b */ /* 0x000fe20000000012 */
[----:B------:R-:W-:Y:S02]  /*0600*/  IMAD.MOV.U32 R22, RZ, RZ, R14 ;  /* 0x000000ffff167224 */ /* 0x000fe400078e000e */
[----:B------:R-:W-:Y:S01]  /*0610*/  IMAD.MOV.U32 R23, RZ, RZ, R17 ;  /* 0x000000ffff177224 */ /* 0x000fe200078e0011 */
[----:B------:R-:W-:Y:S02]  /*0620*/  @!P0 LOP3.LUT R23, R3, 0x7ff00000, RZ, 0xc0, !PT ;  /* 0x7ff0000003178812 */ /* 0x000fe400078ec0ff */
[----:B------:R-:W-:Y:S02]  /*0630*/  @!P2 LOP3.LUT R22, R13, 0x7ff00000, RZ, 0xc0, !PT ;  /* 0x7ff000000d16a812 */ /* 0x000fe400078ec0ff */
[----:B------:R-:W-:Y:S01]  /*0640*/  DMUL R20, R18, R12 ;  /* 0x0000000c12147228 */ /* 0x000fe20000000000 */
[----:B------:R-:W-:Y:S02]  /*0650*/  VIADD R25, R23, 0xffffffff ;  /* 0xffffffff17197836 */ /* 0x000fe40000000000 */
[----:B------:R-:W-:-:S05]  /*0660*/  VIADD R24, R22, 0xffffffff ;  /* 0xffffffff16187836 */ /* 0x000fca0000000000 */
[----:B------:R-:W-:Y:S01]  /*0670*/  DFMA R16, R20, -R2, R12 ;  /* 0x800000021410722b */ /* 0x000fe2000000000c */
[----:B------:R-:W-:-:S04]  /*0680*/  ISETP.GT.U32.AND P0, PT, R24, 0x7feffffe, PT ;  /* 0x7feffffe1800780c */ /* 0x000fc80003f04070 */
[----:B------:R-:W-:-:S03]  /*0690*/  ISETP.GT.U32.OR P0, PT, R25, 0x7feffffe, P0 ;  /* 0x7feffffe1900780c */ /* 0x000fc60000704470 */
[----:B------:R-:W-:-:S10]  /*06a0*/  DFMA R16, R18, R16, R20 ;  /* 0x000000101210722b */ /* 0x000fd40000000014 */
[----:B------:R-:W-:Y:S05]  /*06b0*/  @P0 BRA `(.L_x_4) ;  /* 0x00000000006c0947 */ /* 0x000fea0003800000 */
[----:B------:R-:W-:-:S04]  /*06c0*/  LOP3.LUT R11, R9, 0x7ff00000, RZ, 0xc0, !PT ;  /* 0x7ff00000090b7812 */ /* 0x000fc800078ec0ff */
[CC--:B------:R-:W-:Y:S02]  /*06d0*/  VIADDMNMX R10, R14.reuse, -R11.reuse, 0xb9600000, !PT ;  /* 0xb96000000e0a7446 */ /* 0x0c0fe4000780090b */
[----:B------:R-:W-:Y:S02]  /*06e0*/  ISETP.GE.U32.AND P0, PT, R14, R11, PT ;  /* 0x0000000b0e00720c */ /* 0x000fe40003f06070 */
[----:B------:R-:W-:Y:S02]  /*06f0*/  VIMNMX R10, PT, PT, R10, 0x46a00000, PT ;  /* 0x46a000000a0a7848 */ /* 0x000fe40003fe0100 */
[----:B------:R-:W-:-:S05]  /*0700*/  SEL R15, R15, 0x63400000, !P0 ;  /* 0x634000000f0f7807 */ /* 0x000fca0004000000 */
[----:B------:R-:W-:Y:S02]  /*0710*/  IMAD.IADD R18, R10, 0x1, -R15 ;  /* 0x000000010a127824 */ /* 0x000fe400078e0a0f */
[----:B------:R-:W-:Y:S02]  /*0720*/  IMAD.MOV.U32 R10, RZ, RZ, RZ ;  /* 0x000000ffff0a7224 */ /* 0x000fe400078e00ff */
[----:B------:R-:W-:-:S06]  /*0730*/  VIADD R11, R18, 0x7fe00000 ;  /* 0x7fe00000120b7836 */ /* 0x000fcc0000000000 */
[----:B------:R-:W-:-:S10]  /*0740*/  DMUL R14, R16, R10 ;  /* 0x0000000a100e7228 */ /* 0x000fd40000000000 */
[----:B------:R-:W-:-:S13]  /*0750*/  FSETP.GTU.AND P0, PT, |R15|, 1.469367938527859385e-39, PT ;  /* 0x001000000f00780b */ /* 0x000fda0003f0c200 */
[----:B------:R-:W-:Y:S05]  /*0760*/  @P0 BRA `(.L_x_5) ;  /* 0x0000000000940947 */ /* 0x000fea0003800000 */
[----:B------:R-:W-:Y:S01]  /*0770*/  DFMA R2, R16, -R2, R12 ;  /* 0x800000021002722b */ /* 0x000fe2000000000c */
[----:B------:R-:W-:-:S09]  /*0780*/  IMAD.MOV.U32 R10, RZ, RZ, RZ ;  /* 0x000000ffff0a7224 */ /* 0x000fd200078e00ff */
[C---:B------:R-:W-:Y:S02]  /*0790*/  FSETP.NEU.AND P0, PT, R3.reuse, RZ, PT ;  /* 0x000000ff0300720b */ /* 0x040fe40003f0d000 */
[----:B------:R-:W-:-:S04]  /*07a0*/  LOP3.LUT R9, R3, 0x80000000, R9, 0x48, !PT ;  /* 0x8000000003097812 */ /* 0x000fc800078e4809 */
[----:B------:R-:W-:-:S07]  /*07b0*/  LOP3.LUT R11, R9, R11, RZ, 0xfc, !PT ;  /* 0x0000000b090b7212 */ /* 0x000fce00078efcff */
[----:B------:R-:W-:Y:S05]  /*07c0*/  @!P0 BRA `(.L_x_5) ;  /* 0x00000000007c8947 */ /* 0x000fea0003800000 */
[----:B------:R-:W-:Y:S01]  /*07d0*/  IMAD.MOV R3, RZ, RZ, -R18 ;  /* 0x000000ffff037224 */ /* 0x000fe200078e0a12 */
[----:B------:R-:W-:Y:S01]  /*07e0*/  DMUL.RP R10, R16, R10 ;  /* 0x0000000a100a7228 */ /* 0x000fe20000008000 */
[----:B------:R-:W-:-:S06]  /*07f0*/  IMAD.MOV.U32 R2, RZ, RZ, RZ ;  /* 0x000000ffff027224 */ /* 0x000fcc00078e00ff */
[----:B------:R-:W-:-:S03]  /*0800*/  DFMA R2, R14, -R2, R16 ;  /* 0x800000020e02722b */ /* 0x000fc60000000010 */
[----:B------:R-:W-:-:S03]  /*0810*/  LOP3.LUT R9, R11, R9, RZ, 0x3c, !PT ;  /* 0x000000090b097212 */ /* 0x000fc600078e3cff */
[----:B------:R-:W-:-:S04]  /*0820*/  IADD3 R2, PT, PT, -R18, -0x43300000, RZ ;  /* 0xbcd0000012027810 */ /* 0x000fc80007ffe1ff */
[----:B------:R-:W-:-:S04]  /*0830*/  FSETP.NEU.AND P0, PT, |R3|, R2, PT ;  /* 0x000000020300720b */ /* 0x000fc80003f0d200 */
[----:B------:R-:W-:Y:S02]  /*0840*/  FSEL R14, R10, R14, !P0 ;  /* 0x0000000e0a0e7208 */ /* 0x000fe40004000000 */
[----:B------:R-:W-:Y:S01]  /*0850*/  FSEL R15, R9, R15, !P0 ;  /* 0x0000000f090f7208 */ /* 0x000fe20004000000 */
[----:B------:R-:W-:Y:S06]  /*0860*/  BRA `(.L_x_5) ;  /* 0x0000000000547947 */ /* 0x000fec0003800000 */
.L_x_4:
[----:B------:R-:W-:-:S14]  /*0870*/  DSETP.NAN.AND P0, PT, R10, R10, PT ;  /* 0x0000000a0a00722a */ /* 0x000fdc0003f08000 */
[----:B------:R-:W-:Y:S05]  /*0880*/  @P0 BRA `(.L_x_6) ;  /* 0x0000000000440947 */ /* 0x000fea0003800000 */
[----:B------:R-:W-:-:S14]  /*0890*/  DSETP.NAN.AND P0, PT, R8, R8, PT ;  /* 0x000000080800722a */ /* 0x000fdc0003f08000 */
[----:B------:R-:W-:Y:S05]  /*08a0*/  @P0 BRA `(.L_x_7) ;  /* 0x0000000000300947 */ /* 0x000fea0003800000 */
[----:B------:R-:W-:Y:S01]  /*08b0*/  ISETP.NE.AND P0, PT, R22, R23, PT ;  /* 0x000000171600720c */ /* 0x000fe20003f05270 */
[----:B------:R-:W-:Y:S02]  /*08c0*/  IMAD.MOV.U32 R14, RZ, RZ, 0x0 ;  /* 0x00000000ff0e7424 */ /* 0x000fe400078e00ff */
[----:B------:R-:W-:-:S10]  /*08d0*/  IMAD.MOV.U32 R15, RZ, RZ, -0x80000 ;  /* 0xfff80000ff0f7424 */ /* 0x000fd400078e00ff */
[----:B------:R-:W-:Y:S05]  /*08e0*/  @!P0 BRA `(.L_x_5) ;  /* 0x0000000000348947 */ /* 0x000fea0003800000 */
[----:B------:R-:W-:Y:S02]  /*08f0*/  ISETP.NE.AND P0, PT, R22, 0x7ff00000, PT ;  /* 0x7ff000001600780c */ /* 0x000fe40003f05270 */
[----:B------:R-:W-:Y:S02]  /*0900*/  LOP3.LUT R15, R11, 0x80000000, R9, 0x48, !PT ;  /* 0x800000000b0f7812 */ /* 0x000fe400078e4809 */
[----:B------:R-:W-:-:S13]  /*0910*/  ISETP.EQ.OR P0, PT, R23, RZ, !P0 ;  /* 0x000000ff1700720c */ /* 0x000fda0004702670 */
[----:B------:R-:W-:Y:S01]  /*0920*/  @P0 LOP3.LUT R2, R15, 0x7ff00000, RZ, 0xfc, !PT ;  /* 0x7ff000000f020812 */ /* 0x000fe200078efcff */
[----:B------:R-:W-:Y:S02]  /*0930*/  @!P0 IMAD.MOV.U32 R14, RZ, RZ, RZ ;  /* 0x000000ffff0e8224 */ /* 0x000fe400078e00ff */
[----:B------:R-:W-:Y:S02]  /*0940*/  @P0 IMAD.MOV.U32 R14, RZ, RZ, RZ ;  /* 0x000000ffff0e0224 */ /* 0x000fe400078e00ff */
[----:B------:R-:W-:Y:S01]  /*0950*/  @P0 IMAD.MOV.U32 R15, RZ, RZ, R2 ;  /* 0x000000ffff0f0224 */ /* 0x000fe200078e0002 */
[----:B------:R-:W-:Y:S06]  /*0960*/  BRA `(.L_x_5) ;  /* 0x0000000000147947 */ /* 0x000fec0003800000 */
.L_x_7:
[----:B------:R-:W-:Y:S01]  /*0970*/  LOP3.LUT R15, R9, 0x80000, RZ, 0xfc, !PT ;  /* 0x00080000090f7812 */ /* 0x000fe200078efcff */
[----:B------:R-:W-:Y:S01]  /*0980*/  IMAD.MOV.U32 R14, RZ, RZ, R8 ;  /* 0x000000ffff0e7224 */ /* 0x000fe200078e0008 */
[----:B------:R-:W-:Y:S06]  /*0990*/  BRA `(.L_x_5) ;  /* 0x0000000000087947 */ /* 0x000fec0003800000 */
.L_x_6:
[----:B------:R-:W-:Y:S01]  /*09a0*/  LOP3.LUT R15, R11, 0x80000, RZ, 0xfc, !PT ;  /* 0x000800000b0f7812 */ /* 0x000fe200078efcff */
[----:B------:R-:W-:-:S07]  /*09b0*/  IMAD.MOV.U32 R14, RZ, RZ, R10 ;  /* 0x000000ffff0e7224 */ /* 0x000fce00078e000a */
.L_x_5:
[----:B------:R-:W-:Y:S05]  /*09c0*/  BSYNC.RECONVERGENT B1 ;  /* 0x0000000000017941 */ /* 0x000fea0003800200 */
.L_x_3:
[----:B------:R-:W-:Y:S02]  /*09d0*/  IMAD.MOV.U32 R2, RZ, RZ, R0 ;  /* 0x000000ffff027224 */ /* 0x000fe400078e0000 */
[----:B------:R-:W-:-:S04]  /*09e0*/  IMAD.MOV.U32 R3, RZ, RZ, 0x0 ;  /* 0x00000000ff037424 */ /* 0x000fc800078e00ff */
[----:B------:R-:W-:Y:S05]  /*09f0*/  RET.REL.NODEC R2 `(_Z23ApplyPivotToLinesKernelP20linear_system_structPii) ;  /* 0xfffffff402807950 */ /* 0x000fea0003c3ffff */
.L_x_8:
[----:B------:R-:W-:-:S00]  /*0a00*/  BRA `(.L_x_8) ;  /* 0xfffffffc00fc7947 */ /* 0x000fc0000383ffff */
[----:B------:R-:W-:-:S00]  /*0a10*/  NOP ;  /* 0x0000000000007918 */ /* 0x000fc00000000000 */
        /* <DEDUP_REMOVED lines=14> */
.L_x_9:


//--------------------- .nv.shared.reserved.0     --------------------------
	.section	.nv.shared.reserved.0,"aw",@nobits
	.weak		__nv_reservedSMEM_offset_0_alias
	.size		__nv_reservedSMEM_offset_0_alias, 0, 64
	.other		__nv_reservedSMEM_offset_0_alias,@"STO_CUDA_RESERVED_SHARED STV_DEFAULT"
__nv_reservedSMEM_offset_0_alias:
	.zero		0
	.zero		64


//--------------------- .nv.constant0._Z23ApplyPivotToLinesKernelP20linear_system_structPii --------------------------
	.section	.nv.constant0._Z23ApplyPivotToLinesKernelP20linear_system_structPii,"a",@progbits
	.sectionflags	@""
	.align	4
.nv.constant0._Z23ApplyPivotToLinesKernelP20linear_system_structPii:
	.zero		916


//--------------------- SYMBOLS --------------------------

	.type		.nv.reservedSmem.offset0,@object
	.size		.nv.reservedSmem.offset0,0x4
